//
// Generated by NVIDIA NVVM Compiler
//
// Compiler Build ID: CL-36424714
// Cuda compilation tools, release 13.0, V13.0.88
// Based on NVVM 20.0.0
//

.version 9.0
.target sm_100
.address_size 64

	// .globl	_Z3mulPfS_S_i

.visible .entry _Z3mulPfS_S_i(
	.param .u64 .ptr .align 1 _Z3mulPfS_S_i_param_0,
	.param .u64 .ptr .align 1 _Z3mulPfS_S_i_param_1,
	.param .u64 .ptr .align 1 _Z3mulPfS_S_i_param_2,
	.param .u32 _Z3mulPfS_S_i_param_3
)
{
	.reg .pred 	%p<2>;
	.reg .b32 	%r<11>;
	.reg .b32 	%f<4>;
	.reg .b64 	%rd<11>;

	ld.param.u64 	%rd1, [_Z3mulPfS_S_i_param_0];
	ld.param.u64 	%rd2, [_Z3mulPfS_S_i_param_1];
	ld.param.u64 	%rd3, [_Z3mulPfS_S_i_param_2];
	mov.u32 	%r2, %nctaid.x;
	mov.u32 	%r3, %ctaid.y;
	mov.u32 	%r4, %ctaid.x;
	mad.lo.s32 	%r5, %r2, %r3, %r4;
	mov.u32 	%r6, %ntid.x;
	mov.u32 	%r7, %ntid.y;
	mov.u32 	%r8, %tid.y;
	mov.u32 	%r9, %tid.x;
	mad.lo.s32 	%r10, %r5, %r7, %r8;
	mad.lo.s32 	%r1, %r10, %r6, %r9;
	setp.gt.u32 	%p1, %r1, 99;
	@%p1 bra 	$L__BB0_2;
	cvta.to.global.u64 	%rd4, %rd1;
	cvta.to.global.u64 	%rd5, %rd2;
	cvta.to.global.u64 	%rd6, %rd3;
	mul.wide.u32 	%rd7, %r1, 4;
	add.s64 	%rd8, %rd4, %rd7;
	ld.global.f32 	%f1, [%rd8];
	add.s64 	%rd9, %rd5, %rd7;
	ld.global.f32 	%f2, [%rd9];
	add.f32 	%f3, %f1, %f2;
	add.s64 	%rd10, %rd6, %rd7;
	st.global.f32 	[%rd10], %f3;
$L__BB0_2:
	ret;

}


// ===== COMPILED SASS (sm_100) =====

	.target	sm_100

	.elftype	@"ET_EXEC"


//--------------------- .note.nv.tkinfo           --------------------------
	.section	.note.nv.tkinfo,"",@"SHT_NOTE"
	.sectionflags	@"SHF_NOTE_NV_TKINFO"
	.tkinfo
        /*0018*/ 	.word	0x00000002
        /*0030*/ 	.string	""
        /*0030*/ 	.string	"ptxas"
        /*0030*/ 	.string	"Cuda compilation tools, release 13.0, V13.0.88"
        /*0030*/ 	.string	"Build cuda_13.0.r13.0/compiler.36424714_0"
        /*0030*/ 	.string	"-arch sm_100 -m 64 "



//--------------------- .note.nv.cuinfo           --------------------------
	.section	.note.nv.cuinfo,"",@"SHT_NOTE"
	.sectionflags	@"SHF_NOTE_NV_CUINFO"
        /*0018*/ 	.short	0x0002
        /*001a*/ 	.short	0x0064
        /*001c*/ 	.short	0x0082
	.zero		2


//--------------------- .nv.info                  --------------------------
	.section	.nv.info,"",@"SHT_CUDA_INFO"
	.align	4


	//----- nvinfo : EIATTR_REGCOUNT
	.align		4
        /*0000*/ 	.byte	0x04, 0x2f
        /*0002*/ 	.short	(.L_1 - .L_0)
	.align		4
.L_0:
        /*0004*/ 	.word	index@(_Z3mulPfS_S_i)
        /*0008*/ 	.word	0x0000000c


	//----- nvinfo : EIATTR_FRAME_SIZE
	.align		4
.L_1:
        /*000c*/ 	.byte	0x04, 0x11
        /*000e*/ 	.short	(.L_3 - .L_2)
	.align		4
.L_2:
        /*0010*/ 	.word	index@(_Z3mulPfS_S_i)
        /*0014*/ 	.word	0x00000000


	//----- nvinfo : EIATTR_MIN_STACK_SIZE
	.align		4
.L_3:
        /*0018*/ 	.byte	0x04, 0x12
        /*001a*/ 	.short	(.L_5 - .L_4)
	.align		4
.L_4:
        /*001c*/ 	.word	index@(_Z3mulPfS_S_i)
        /*0020*/ 	.word	0x00000000
.L_5:


//--------------------- .nv.compat                --------------------------
	.section	.nv.compat,"",@"SHT_CUDA_COMPAT_INFO"
	.align	4
        /*0000*/ 	.byte	0x02, 0x09, 0x00, 0x00, 0x02, 0x02, 0x01, 0x00, 0x02, 0x05, 0x05, 0x00, 0x03, 0x07, 0x01, 0x01
        /*0010*/ 	.byte	0x02, 0x03, 0x00, 0x00, 0x02, 0x06, 0x01, 0x00, 0x04, 0x0b, 0x08, 0x00, 0x09, 0x00, 0x00, 0x00
        /*0020*/ 	.byte	0x00, 0x00, 0x00, 0x00


//--------------------- .nv.info._Z3mulPfS_S_i    --------------------------
	.section	.nv.info._Z3mulPfS_S_i,"",@"SHT_CUDA_INFO"
	.sectionflags	@""
	.align	4


	//----- nvinfo : EIATTR_CUDA_API_VERSION
	.align		4
        /*0000*/ 	.byte	0x04, 0x37
        /*0002*/ 	.short	(.L_7 - .L_6)
.L_6:
        /*0004*/ 	.word	0x00000082


	//----- nvinfo : EIATTR_KPARAM_INFO
	.align		4
.L_7:
        /*0008*/ 	.byte	0x04, 0x17
        /*000a*/ 	.short	(.L_9 - .L_8)
.L_8:
        /*000c*/ 	.word	0x00000000
        /*0010*/ 	.short	0x0003
        /*0012*/ 	.short	0x0018
        /*0014*/ 	.byte	0x00, 0xf0, 0x11, 0x00


	//----- nvinfo : EIATTR_KPARAM_INFO
	.align		4
.L_9:
        /*0018*/ 	.byte	0x04, 0x17
        /*001a*/ 	.short	(.L_11 - .L_10)
.L_10:
        /*001c*/ 	.word	0x00000000
        /*0020*/ 	.short	0x0002
        /*0022*/ 	.short	0x0010
        /*0024*/ 	.byte	0x00, 0xf5, 0x21, 0x00


	//----- nvinfo : EIATTR_KPARAM_INFO
	.align		4
.L_11:
        /*0028*/ 	.byte	0x04, 0x17
        /*002a*/ 	.short	(.L_13 - .L_12)
.L_12:
        /*002c*/ 	.word	0x00000000
        /*0030*/ 	.short	0x0001
        /*0032*/ 	.short	0x0008
        /*0034*/ 	.byte	0x00, 0xf5, 0x21, 0x00


	//----- nvinfo : EIATTR_KPARAM_INFO
	.align		4
.L_13:
        /*0038*/ 	.byte	0x04, 0x17
        /*003a*/ 	.short	(.L_15 - .L_14)
.L_14:
        /*003c*/ 	.word	0x00000000
        /*0040*/ 	.short	0x0000
        /*0042*/ 	.short	0x0000
        /*0044*/ 	.byte	0x00, 0xf5, 0x21, 0x00


	//----- nvinfo : EIATTR_SPARSE_MMA_MASK
	.align		4
.L_15:
        /*0048*/ 	.byte	0x03, 0x50
        /*004a*/ 	.short	0x0000


	//----- nvinfo : EIATTR_MAXREG_COUNT
	.align		4
        /*004c*/ 	.byte	0x03, 0x1b
        /*004e*/ 	.short	0x00ff


	//----- nvinfo : EIATTR_MERCURY_ISA_VERSION
	.align		4
        /*0050*/ 	.byte	0x03, 0x5f
        /*0052*/ 	.short	0x0101


	//----- nvinfo : EIATTR_VRC_CTA_INIT_COUNT
	.align		4
        /*0054*/ 	.byte	0x02, 0x4a
	.zero		1
	.zero		1


	//----- nvinfo : EIATTR_EXIT_INSTR_OFFSETS
	.align		4
        /*0058*/ 	.byte	0x04, 0x1c
        /*005a*/ 	.short	(.L_17 - .L_16)


	//   ....[0]....
.L_16:
        /*005c*/ 	.word	0x000000c0


	//   ....[1]....
        /*0060*/ 	.word	0x00000180


	//----- nvinfo : EIATTR_CBANK_PARAM_SIZE
	.align		4
.L_17:
        /*0064*/ 	.byte	0x03, 0x19
        /*0066*/ 	.short	0x001c


	//----- nvinfo : EIATTR_PARAM_CBANK
	.align		4
        /*0068*/ 	.byte	0x04, 0x0a
        /*006a*/ 	.short	(.L_19 - .L_18)
	.align		4
.L_18:
        /*006c*/ 	.word	index@(.nv.constant0._Z3mulPfS_S_i)
        /*0070*/ 	.short	0x0380
        /*0072*/ 	.short	0x001c


	//----- nvinfo : EIATTR_SW_WAR
	.align		4
.L_19:
        /*0074*/ 	.byte	0x04, 0x36
        /*0076*/ 	.short	(.L_21 - .L_20)
.L_20:
        /*0078*/ 	.word	0x00000008
.L_21:


//--------------------- .nv.callgraph             --------------------------
	.section	.nv.callgraph,"",@"SHT_CUDA_CALLGRAPH"
	.align	4
	.sectionentsize	8
	.align		4
        /*0000*/ 	.word	0x00000000
	.align		4
        /*0004*/ 	.word	0xffffffff
	.align		4
        /*0008*/ 	.word	0x00000000
	.align		4
        /*000c*/ 	.word	0xfffffffe
	.align		4
        /*0010*/ 	.word	0x00000000
	.align		4
        /*0014*/ 	.word	0xfffffffd
	.align		4
        /*0018*/ 	.word	0x00000000
	.align		4
        /*001c*/ 	.word	0xfffffffc


//--------------------- .text._Z3mulPfS_S_i       --------------------------
	.section	.text._Z3mulPfS_S_i,"ax",@progbits
	.align	128
        .global         _Z3mulPfS_S_i
        .type           _Z3mulPfS_S_i,@function
        .size           _Z3mulPfS_S_i,(.L_x_1 - _Z3mulPfS_S_i)
        .other          _Z3mulPfS_S_i,@"STO_CUDA_ENTRY STV_DEFAULT"
_Z3mulPfS_S_i:
.text._Z3mulPfS_S_i:
[----:B------:R-:W-:Y:S01]  /*0000*/  LDC R1, c[0x0][0x37c] ;  /* 0x0000df00ff017b82 */ /* 0x000fe20000000800 */
[----:B------:R-:W0:Y:S07]  /*0010*/  S2R R3, SR_TID.Y ;  /* 0x0000000000037919 */ /* 0x000e2e0000002200 */
[----:B------:R-:W-:Y:S01]  /*0020*/  S2UR UR5, SR_CTAID.Y ;  /* 0x00000000000579c3 */ /* 0x000fe20000002600 */
[----:B------:R-:W1:Y:S01]  /*0030*/  LDCU UR4, c[0x0][0x370] ;  /* 0x00006e00ff0477ac */ /* 0x000e620008000800 */
[----:B------:R-:W2:Y:S01]  /*0040*/  S2R R9, SR_TID.X ;  /* 0x0000000000097919 */ /* 0x000ea20000002100 */
[----:B------:R-:W2:Y:S05]  /*0050*/  LDCU UR7, c[0x0][0x360] ;  /* 0x00006c00ff0777ac */ /* 0x000eaa0008000800 */
[----:B------:R-:W1:Y:S08]  /*0060*/  S2UR UR6, SR_CTAID.X ;  /* 0x00000000000679c3 */ /* 0x000e700000002500 */
[----:B------:R-:W0:Y:S01]  /*0070*/  LDC R0, c[0x0][0x364] ;  /* 0x0000d900ff007b82 */ /* 0x000e220000000800 */
[----:B-1----:R-:W-:-:S06]  /*0080*/  UIMAD UR4, UR4, UR5, UR6 ;  /* 0x00000005040472a4 */ /* 0x002fcc000f8e0206 */
[----:B0-----:R-:W-:-:S04]  /*0090*/  IMAD R0, R0, UR4, R3 ;  /* 0x0000000400007c24 */ /* 0x001fc8000f8e0203 */
[----:B--2---:R-:W-:-:S05]  /*00a0*/  IMAD R9, R0, UR7, R9 ;  /* 0x0000000700097c24 */ /* 0x004fca000f8e0209 */
[----:B------:R-:W-:-:S13]  /*00b0*/  ISETP.GT.U32.AND P0, PT, R9, 0x63, PT ;  /* 0x000000630900780c */ /* 0x000fda0003f04070 */
[----:B------:R-:W-:Y:S05]  /*00c0*/  @P0 EXIT ;  /* 0x000000000000094d */ /* 0x000fea0003800000 */
[----:B------:R-:W0:Y:S01]  /*00d0*/  LDC.64 R2, c[0x0][0x380] ;  /* 0x0000e000ff027b82 */ /* 0x000e220000000a00 */
[----:B------:R-:W1:Y:S07]  /*00e0*/  LDCU.64 UR4, c[0x0][0x358] ;  /* 0x00006b00ff0477ac */ /* 0x000e6e0008000a00 */
[----:B------:R-:W2:Y:S08]  /*00f0*/  LDC.64 R4, c[0x0][0x388] ;  /* 0x0000e200ff047b82 */ /* 0x000eb00000000a00 */
[----:B------:R-:W3:Y:S01]  /*0100*/  LDC.64 R6, c[0x0][0x390] ;  /* 0x0000e400ff067b82 */ /* 0x000ee20000000a00 */
[----:B0-----:R-:W-:-:S06]  /*0110*/  IMAD.WIDE.U32 R2, R9, 0x4, R2 ;  /* 0x0000000409027825 */ /* 0x001fcc00078e0002 */
[----:B-1----:R-:W4:Y:S01]  /*0120*/  LDG.E R2, desc[UR4][R2.64] ;  /* 0x0000000402027981 */ /* 0x002f22000c1e1900 */
[----:B--2---:R-:W-:-:S06]  /*0130*/  IMAD.WIDE.U32 R4, R9, 0x4, R4 ;  /* 0x0000000409047825 */ /* 0x004fcc00078e0004 */
[----:B------:R-:W4:Y:S01]  /*0140*/  LDG.E R5, desc[UR4][R4.64] ;  /* 0x0000000404057981 */ /* 0x000f22000c1e1900 */
[----:B---3--:R-:W-:-:S04]  /*0150*/  IMAD.WIDE.U32 R6, R9, 0x4, R6 ;  /* 0x0000000409067825 */ /* 0x008fc800078e0006 */
[----:B----4-:R-:W-:-:S05]  /*0160*/  FADD R9, R2, R5 ;  /* 0x0000000502097221 */ /* 0x010fca0000000000 */
[----:B------:R-:W-:Y:S01]  /*0170*/  STG.E desc[UR4][R6.64], R9 ;  /* 0x0000000906007986 */ /* 0x000fe2000c101904 */
[----:B------:R-:W-:Y:S05]  /*0180*/  EXIT ;  /* 0x000000000000794d */ /* 0x000fea0003800000 */
.L_x_0:
[----:B------:R-:W-:-:S00]  /*0190*/  BRA `(.L_x_0) ;  /* 0xfffffffc00fc7947 */ /* 0x000fc0000383ffff */
[----:B------:R-:W-:-:S00]  /*01a0*/  NOP ;  /* 0x0000000000007918 */ /* 0x000fc00000000000 */
        /* <DEDUP_REMOVED lines=13> */
.L_x_1:


//--------------------- .nv.shared.reserved.0     --------------------------
	.section	.nv.shared.reserved.0,"aw",@nobits
	.weak		__nv_reservedSMEM_offset_0_alias
	.size		__nv_reservedSMEM_offset_0_alias, 0, 64
	.other		__nv_reservedSMEM_offset_0_alias,@"STO_CUDA_RESERVED_SHARED STV_DEFAULT"
__nv_reservedSMEM_offset_0_alias:
	.zero		0
	.zero		64


//--------------------- .nv.constant0._Z3mulPfS_S_i --------------------------
	.section	.nv.constant0._Z3mulPfS_S_i,"a",@progbits
	.sectionflags	@""
	.align	4
.nv.constant0._Z3mulPfS_S_i:
	.zero		924


//--------------------- SYMBOLS --------------------------

	.type		.nv.reservedSmem.offset0,@object
	.size		.nv.reservedSmem.offset0,0x4
